//
// Generated by NVIDIA NVVM Compiler
//
// Compiler Build ID: CL-36424714
// Cuda compilation tools, release 13.0, V13.0.88
// Based on NVVM 20.0.0
//

.version 9.0
.target sm_100
.address_size 64

	// .globl	_Z2piiPfS_
.func  (.param .b64 func_retval0) __internal_accurate_pow
(
	.param .b64 __internal_accurate_pow_param_0
)
;

.visible .entry _Z2piiPfS_(
	.param .u32 _Z2piiPfS__param_0,
	.param .u64 .ptr .align 1 _Z2piiPfS__param_1,
	.param .u64 .ptr .align 1 _Z2piiPfS__param_2
)
{
	.reg .pred 	%p<8>;
	.reg .b32 	%r<11>;
	.reg .b32 	%f<9>;
	.reg .b64 	%rd<9>;
	.reg .b64 	%fd<9>;

	ld.param.u32 	%r10, [_Z2piiPfS__param_0];
	ld.param.u64 	%rd3, [_Z2piiPfS__param_1];
	ld.param.u64 	%rd4, [_Z2piiPfS__param_2];
	cvta.to.global.u64 	%rd1, %rd4;
	mov.u32 	%r1, %tid.x;
	add.s32 	%r5, %r1, 1;
	cvt.rn.f64.u32 	%fd1, %r5;
	{
	.reg .b32 %temp; 
	mov.b64 	{%temp, %r6}, %fd1;
	}
	mov.f64 	%fd2, 0d4000000000000000;
	{
	.reg .b32 %temp; 
	mov.b64 	{%temp, %r7}, %fd2;
	}
	and.b32  	%r9, %r7, 2146435072;
	setp.eq.s32 	%p1, %r9, 1062207488;
	{ // callseq 0, 0
	.param .b64 param0;
	st.param.f64 	[param0], %fd1;
	.param .b64 retval0;
	call.uni (retval0), 
	__internal_accurate_pow, 
	(
	param0
	);
	ld.param.f64 	%fd3, [retval0];
	} // callseq 0
	setp.lt.s32 	%p2, %r6, 0;
	neg.f64 	%fd5, %fd3;
	selp.f64 	%fd6, %fd5, %fd3, %p1;
	selp.f64 	%fd7, %fd6, %fd3, %p2;
	setp.eq.s32 	%p3, %r1, 0;
	rcp.rn.f64 	%fd8, %fd7;
	cvt.rn.f32.f64 	%f1, %fd8;
	selp.f32 	%f2, 0f3F800000, %f1, %p3;
	mul.wide.u32 	%rd5, %r1, 4;
	add.s64 	%rd2, %rd1, %rd5;
	st.global.f32 	[%rd2], %f2;
	bar.sync 	0;
	setp.lt.s32 	%p4, %r10, 2;
	@%p4 bra 	$L__BB0_4;
$L__BB0_1:
	shr.u32 	%r3, %r10, 1;
	setp.ge.u32 	%p5, %r1, %r3;
	@%p5 bra 	$L__BB0_3;
	ld.global.f32 	%f3, [%rd2];
	mul.wide.u32 	%rd6, %r3, 4;
	add.s64 	%rd7, %rd2, %rd6;
	ld.global.f32 	%f4, [%rd7];
	add.f32 	%f5, %f3, %f4;
	st.global.f32 	[%rd2], %f5;
$L__BB0_3:
	bar.sync 	0;
	setp.gt.u32 	%p6, %r10, 3;
	mov.u32 	%r10, %r3;
	@%p6 bra 	$L__BB0_1;
$L__BB0_4:
	setp.ne.s32 	%p7, %r1, 0;
	@%p7 bra 	$L__BB0_6;
	ld.global.f32 	%f6, [%rd1];
	mul.f32 	%f7, %f6, 0f40C00000;
	sqrt.rn.f32 	%f8, %f7;
	cvta.to.global.u64 	%rd8, %rd3;
	st.global.f32 	[%rd8], %f8;
$L__BB0_6:
	ret;

}
.func  (.param .b64 func_retval0) __internal_accurate_pow(
	.param .b64 __internal_accurate_pow_param_0
)
{
	.reg .pred 	%p<8>;
	.reg .b32 	%r<49>;
	.reg .b32 	%f<3>;
	.reg .b64 	%fd<109>;

	ld.param.f64 	%fd10, [__internal_accurate_pow_param_0];
	{
	.reg .b32 %temp; 
	mov.b64 	{%temp, %r46}, %fd10;
	}
	{
	.reg .b32 %temp; 
	mov.b64 	{%r45, %temp}, %fd10;
	}
	shr.u32 	%r47, %r46, 20;
	setp.gt.u32 	%p1, %r46, 1048575;
	@%p1 bra 	$L__BB1_2;
	mul.f64 	%fd11, %fd10, 0d4350000000000000;
	{
	.reg .b32 %temp; 
	mov.b64 	{%temp, %r46}, %fd11;
	}
	{
	.reg .b32 %temp; 
	mov.b64 	{%r45, %temp}, %fd11;
	}
	shr.u32 	%r16, %r46, 20;
	add.s32 	%r47, %r16, -54;
$L__BB1_2:
	add.s32 	%r48, %r47, -1023;
	and.b32  	%r17, %r46, -2146435073;
	or.b32  	%r18, %r17, 1072693248;
	mov.b64 	%fd107, {%r45, %r18};
	setp.lt.u32 	%p2, %r18, 1073127583;
	@%p2 bra 	$L__BB1_4;
	{
	.reg .b32 %temp; 
	mov.b64 	{%r19, %temp}, %fd107;
	}
	{
	.reg .b32 %temp; 
	mov.b64 	{%temp, %r20}, %fd107;
	}
	add.s32 	%r21, %r20, -1048576;
	mov.b64 	%fd107, {%r19, %r21};
	add.s32 	%r48, %r47, -1022;
$L__BB1_4:
	add.f64 	%fd12, %fd107, 0dBFF0000000000000;
	add.f64 	%fd13, %fd107, 0d3FF0000000000000;
	rcp.approx.ftz.f64 	%fd14, %fd13;
	neg.f64 	%fd15, %fd13;
	fma.rn.f64 	%fd16, %fd15, %fd14, 0d3FF0000000000000;
	fma.rn.f64 	%fd17, %fd16, %fd16, %fd16;
	fma.rn.f64 	%fd18, %fd17, %fd14, %fd14;
	mul.f64 	%fd19, %fd12, %fd18;
	fma.rn.f64 	%fd20, %fd12, %fd18, %fd19;
	mul.f64 	%fd21, %fd20, %fd20;
	fma.rn.f64 	%fd22, %fd21, 0d3EB0F5FF7D2CAFE2, 0d3ED0F5D241AD3B5A;
	fma.rn.f64 	%fd23, %fd22, %fd21, 0d3EF3B20A75488A3F;
	fma.rn.f64 	%fd24, %fd23, %fd21, 0d3F1745CDE4FAECD5;
	fma.rn.f64 	%fd25, %fd24, %fd21, 0d3F3C71C7258A578B;
	fma.rn.f64 	%fd26, %fd25, %fd21, 0d3F6249249242B910;
	fma.rn.f64 	%fd27, %fd26, %fd21, 0d3F89999999999DFB;
	sub.f64 	%fd28, %fd12, %fd20;
	add.f64 	%fd29, %fd28, %fd28;
	neg.f64 	%fd30, %fd20;
	fma.rn.f64 	%fd31, %fd30, %fd12, %fd29;
	mul.f64 	%fd32, %fd18, %fd31;
	fma.rn.f64 	%fd33, %fd21, %fd27, 0d3FB5555555555555;
	mov.f64 	%fd34, 0d3FB5555555555555;
	sub.f64 	%fd35, %fd34, %fd33;
	fma.rn.f64 	%fd36, %fd21, %fd27, %fd35;
	add.f64 	%fd37, %fd36, 0dBC46A4CB00B9E7B0;
	add.f64 	%fd38, %fd33, %fd37;
	sub.f64 	%fd39, %fd33, %fd38;
	add.f64 	%fd40, %fd37, %fd39;
	mul.rn.f64 	%fd41, %fd20, %fd20;
	neg.f64 	%fd42, %fd41;
	fma.rn.f64 	%fd43, %fd20, %fd20, %fd42;
	{
	.reg .b32 %temp; 
	mov.b64 	{%r22, %temp}, %fd32;
	}
	{
	.reg .b32 %temp; 
	mov.b64 	{%temp, %r23}, %fd32;
	}
	add.s32 	%r24, %r23, 1048576;
	mov.b64 	%fd44, {%r22, %r24};
	fma.rn.f64 	%fd45, %fd20, %fd44, %fd43;
	mul.rn.f64 	%fd46, %fd41, %fd20;
	neg.f64 	%fd47, %fd46;
	fma.rn.f64 	%fd48, %fd41, %fd20, %fd47;
	fma.rn.f64 	%fd49, %fd41, %fd32, %fd48;
	fma.rn.f64 	%fd50, %fd45, %fd20, %fd49;
	mul.rn.f64 	%fd51, %fd38, %fd46;
	neg.f64 	%fd52, %fd51;
	fma.rn.f64 	%fd53, %fd38, %fd46, %fd52;
	fma.rn.f64 	%fd54, %fd38, %fd50, %fd53;
	fma.rn.f64 	%fd55, %fd40, %fd46, %fd54;
	add.f64 	%fd56, %fd51, %fd55;
	sub.f64 	%fd57, %fd51, %fd56;
	add.f64 	%fd58, %fd55, %fd57;
	add.f64 	%fd59, %fd20, %fd56;
	sub.f64 	%fd60, %fd20, %fd59;
	add.f64 	%fd61, %fd56, %fd60;
	add.f64 	%fd62, %fd58, %fd61;
	add.f64 	%fd63, %fd32, %fd62;
	add.f64 	%fd64, %fd59, %fd63;
	sub.f64 	%fd65, %fd59, %fd64;
	add.f64 	%fd66, %fd63, %fd65;
	xor.b32  	%r25, %r48, -2147483648;
	mov.b32 	%r26, 1127219200;
	mov.b64 	%fd67, {%r25, %r26};
	mov.b32 	%r27, -2147483648;
	mov.b64 	%fd68, {%r27, %r26};
	sub.f64 	%fd69, %fd67, %fd68;
	fma.rn.f64 	%fd70, %fd69, 0d3FE62E42FEFA39EF, %fd64;
	fma.rn.f64 	%fd71, %fd69, 0dBFE62E42FEFA39EF, %fd70;
	sub.f64 	%fd72, %fd71, %fd64;
	sub.f64 	%fd73, %fd66, %fd72;
	fma.rn.f64 	%fd74, %fd69, 0d3C7ABC9E3B39803F, %fd73;
	add.f64 	%fd75, %fd70, %fd74;
	sub.f64 	%fd76, %fd70, %fd75;
	add.f64 	%fd77, %fd74, %fd76;
	mov.f64 	%fd78, 0d4000000000000000;
	{
	.reg .b32 %temp; 
	mov.b64 	{%temp, %r28}, %fd78;
	}
	{
	.reg .b32 %temp; 
	mov.b64 	{%r29, %temp}, %fd78;
	}
	shl.b32 	%r30, %r28, 1;
	setp.gt.u32 	%p3, %r30, -33554433;
	and.b32  	%r31, %r28, -15728641;
	selp.b32 	%r32, %r31, %r28, %p3;
	mov.b64 	%fd79, {%r29, %r32};
	mul.rn.f64 	%fd80, %fd75, %fd79;
	neg.f64 	%fd81, %fd80;
	fma.rn.f64 	%fd82, %fd75, %fd79, %fd81;
	fma.rn.f64 	%fd83, %fd77, %fd79, %fd82;
	add.f64 	%fd4, %fd80, %fd83;
	sub.f64 	%fd84, %fd80, %fd4;
	add.f64 	%fd5, %fd83, %fd84;
	fma.rn.f64 	%fd85, %fd4, 0d3FF71547652B82FE, 0d4338000000000000;
	{
	.reg .b32 %temp; 
	mov.b64 	{%r13, %temp}, %fd85;
	}
	mov.f64 	%fd86, 0dC338000000000000;
	add.rn.f64 	%fd87, %fd85, %fd86;
	fma.rn.f64 	%fd88, %fd87, 0dBFE62E42FEFA39EF, %fd4;
	fma.rn.f64 	%fd89, %fd87, 0dBC7ABC9E3B39803F, %fd88;
	fma.rn.f64 	%fd90, %fd89, 0d3E5ADE1569CE2BDF, 0d3E928AF3FCA213EA;
	fma.rn.f64 	%fd91, %fd90, %fd89, 0d3EC71DEE62401315;
	fma.rn.f64 	%fd92, %fd91, %fd89, 0d3EFA01997C89EB71;
	fma.rn.f64 	%fd93, %fd92, %fd89, 0d3F2A01A014761F65;
	fma.rn.f64 	%fd94, %fd93, %fd89, 0d3F56C16C1852B7AF;
	fma.rn.f64 	%fd95, %fd94, %fd89, 0d3F81111111122322;
	fma.rn.f64 	%fd96, %fd95, %fd89, 0d3FA55555555502A1;
	fma.rn.f64 	%fd97, %fd96, %fd89, 0d3FC5555555555511;
	fma.rn.f64 	%fd98, %fd97, %fd89, 0d3FE000000000000B;
	fma.rn.f64 	%fd99, %fd98, %fd89, 0d3FF0000000000000;
	fma.rn.f64 	%fd100, %fd99, %fd89, 0d3FF0000000000000;
	{
	.reg .b32 %temp; 
	mov.b64 	{%r14, %temp}, %fd100;
	}
	{
	.reg .b32 %temp; 
	mov.b64 	{%temp, %r15}, %fd100;
	}
	shl.b32 	%r33, %r13, 20;
	add.s32 	%r34, %r33, %r15;
	mov.b64 	%fd108, {%r14, %r34};
	{
	.reg .b32 %temp; 
	mov.b64 	{%temp, %r35}, %fd4;
	}
	mov.b32 	%f2, %r35;
	abs.f32 	%f1, %f2;
	setp.lt.f32 	%p4, %f1, 0f4086232B;
	@%p4 bra 	$L__BB1_7;
	setp.lt.f64 	%p5, %fd4, 0d0000000000000000;
	add.f64 	%fd101, %fd4, 0d7FF0000000000000;
	selp.f64 	%fd108, 0d0000000000000000, %fd101, %p5;
	setp.geu.f32 	%p6, %f1, 0f40874800;
	@%p6 bra 	$L__BB1_7;
	shr.u32 	%r36, %r13, 31;
	add.s32 	%r37, %r13, %r36;
	shr.s32 	%r38, %r37, 1;
	shl.b32 	%r39, %r38, 20;
	add.s32 	%r40, %r15, %r39;
	mov.b64 	%fd102, {%r14, %r40};
	sub.s32 	%r41, %r13, %r38;
	shl.b32 	%r42, %r41, 20;
	add.s32 	%r43, %r42, 1072693248;
	mov.b32 	%r44, 0;
	mov.b64 	%fd103, {%r44, %r43};
	mul.f64 	%fd108, %fd103, %fd102;
$L__BB1_7:
	abs.f64 	%fd104, %fd108;
	setp.eq.f64 	%p7, %fd104, 0d7FF0000000000000;
	fma.rn.f64 	%fd105, %fd108, %fd5, %fd108;
	selp.f64 	%fd106, %fd108, %fd105, %p7;
	st.param.f64 	[func_retval0], %fd106;
	ret;

}


// ===== COMPILED SASS (sm_100) =====

	.target	sm_100

	.elftype	@"ET_EXEC"


//--------------------- .note.nv.tkinfo           --------------------------
	.section	.note.nv.tkinfo,"",@"SHT_NOTE"
	.sectionflags	@"SHF_NOTE_NV_TKINFO"
	.tkinfo
        /*0018*/ 	.word	0x00000002
        /*0030*/ 	.string	""
        /*0030*/ 	.string	"ptxas"
        /*0030*/ 	.string	"Cuda compilation tools, release 13.0, V13.0.88"
        /*0030*/ 	.string	"Build cuda_13.0.r13.0/compiler.36424714_0"
        /*0030*/ 	.string	"-arch sm_100 -m 64 "



//--------------------- .note.nv.cuinfo           --------------------------
	.section	.note.nv.cuinfo,"",@"SHT_NOTE"
	.sectionflags	@"SHF_NOTE_NV_CUINFO"
        /*0018*/ 	.short	0x0002
        /*001a*/ 	.short	0x0064
        /*001c*/ 	.short	0x0082
	.zero		2


//--------------------- .nv.info                  --------------------------
	.section	.nv.info,"",@"SHT_CUDA_INFO"
	.align	4


	//----- nvinfo : EIATTR_REGCOUNT
	.align		4
        /*0000*/ 	.byte	0x04, 0x2f
        /*0002*/ 	.short	(.L_1 - .L_0)
	.align		4
.L_0:
        /*0004*/ 	.word	index@(_Z2piiPfS_)
        /*0008*/ 	.word	0x0000001e


	//----- nvinfo : EIATTR_FRAME_SIZE
	.align		4
.L_1:
        /*000c*/ 	.byte	0x04, 0x11
        /*000e*/ 	.short	(.L_3 - .L_2)
	.align		4
.L_2:
        /*0010*/ 	.word	index@($_Z2piiPfS_$__internal_accurate_pow)
        /*0014*/ 	.word	0x00000000


	//----- nvinfo : EIATTR_FRAME_SIZE
	.align		4
.L_3:
        /*0018*/ 	.byte	0x04, 0x11
        /*001a*/ 	.short	(.L_5 - .L_4)
	.align		4
.L_4:
        /*001c*/ 	.word	index@($__internal_1_$__cuda_sm20_sqrt_rn_f32_slowpath)
        /*0020*/ 	.word	0x00000000


	//----- nvinfo : EIATTR_FRAME_SIZE
	.align		4
.L_5:
        /*0024*/ 	.byte	0x04, 0x11
        /*0026*/ 	.short	(.L_7 - .L_6)
	.align		4
.L_6:
        /*0028*/ 	.word	index@($__internal_0_$__cuda_sm20_dblrcp_rn_slowpath_v3)
        /*002c*/ 	.word	0x00000000


	//----- nvinfo : EIATTR_FRAME_SIZE
	.align		4
.L_7:
        /*0030*/ 	.byte	0x04, 0x11
        /*0032*/ 	.short	(.L_9 - .L_8)
	.align		4
.L_8:
        /*0034*/ 	.word	index@(_Z2piiPfS_)
        /*0038*/ 	.word	0x00000000


	//----- nvinfo : EIATTR_MIN_STACK_SIZE
	.align		4
.L_9:
        /*003c*/ 	.byte	0x04, 0x12
        /*003e*/ 	.short	(.L_11 - .L_10)
	.align		4
.L_10:
        /*0040*/ 	.word	index@(_Z2piiPfS_)
        /*0044*/ 	.word	0x00000000
.L_11:


//--------------------- .nv.compat                --------------------------
	.section	.nv.compat,"",@"SHT_CUDA_COMPAT_INFO"
	.align	4
        /*0000*/ 	.byte	0x02, 0x09, 0x00, 0x00, 0x02, 0x02, 0x01, 0x00, 0x02, 0x05, 0x05, 0x00, 0x03, 0x07, 0x01, 0x01
        /*0010*/ 	.byte	0x02, 0x03, 0x00, 0x00, 0x02, 0x06, 0x01, 0x00, 0x04, 0x0b, 0x08, 0x00, 0x01, 0x00, 0x00, 0x00
        /*0020*/ 	.byte	0x00, 0x00, 0x00, 0x00


//--------------------- .nv.info._Z2piiPfS_       --------------------------
	.section	.nv.info._Z2piiPfS_,"",@"SHT_CUDA_INFO"
	.sectionflags	@""
	.align	4


	//----- nvinfo : EIATTR_CUDA_API_VERSION
	.align		4
        /*0000*/ 	.byte	0x04, 0x37
        /*0002*/ 	.short	(.L_13 - .L_12)
.L_12:
        /*0004*/ 	.word	0x00000082


	//----- nvinfo : EIATTR_KPARAM_INFO
	.align		4
.L_13:
        /*0008*/ 	.byte	0x04, 0x17
        /*000a*/ 	.short	(.L_15 - .L_14)
.L_14:
        /*000c*/ 	.word	0x00000000
        /*0010*/ 	.short	0x0002
        /*0012*/ 	.short	0x0010
        /*0014*/ 	.byte	0x00, 0xf5, 0x21, 0x00


	//----- nvinfo : EIATTR_KPARAM_INFO
	.align		4
.L_15:
        /*0018*/ 	.byte	0x04, 0x17
        /*001a*/ 	.short	(.L_17 - .L_16)
.L_16:
        /*001c*/ 	.word	0x00000000
        /*0020*/ 	.short	0x0001
        /*0022*/ 	.short	0x0008
        /*0024*/ 	.byte	0x00, 0xf5, 0x21, 0x00


	//----- nvinfo : EIATTR_KPARAM_INFO
	.align		4
.L_17:
        /*0028*/ 	.byte	0x04, 0x17
        /*002a*/ 	.short	(.L_19 - .L_18)
.L_18:
        /*002c*/ 	.word	0x00000000
        /*0030*/ 	.short	0x0000
        /*0032*/ 	.short	0x0000
        /*0034*/ 	.byte	0x00, 0xf0, 0x11, 0x00


	//----- nvinfo : EIATTR_SPARSE_MMA_MASK
	.align		4
.L_19:
        /*0038*/ 	.byte	0x03, 0x50
        /*003a*/ 	.short	0x0000


	//----- nvinfo : EIATTR_MAXREG_COUNT
	.align		4
        /*003c*/ 	.byte	0x03, 0x1b
        /*003e*/ 	.short	0x00ff


	//----- nvinfo : EIATTR_NUM_BARRIERS
	.align		4
        /*0040*/ 	.byte	0x02, 0x4c
        /*0042*/ 	.byte	0x01
	.zero		1


	//----- nvinfo : EIATTR_MERCURY_ISA_VERSION
	.align		4
        /*0044*/ 	.byte	0x03, 0x5f
        /*0046*/ 	.short	0x0101


	//----- nvinfo : EIATTR_VRC_CTA_INIT_COUNT
	.align		4
        /*0048*/ 	.byte	0x02, 0x4a
	.zero		1
	.zero		1


	//----- nvinfo : EIATTR_EXIT_INSTR_OFFSETS
	.align		4
        /*004c*/ 	.byte	0x04, 0x1c
        /*004e*/ 	.short	(.L_21 - .L_20)


	//   ....[0]....
.L_20:
        /*0050*/ 	.word	0x00000330


	//   ....[1]....
        /*0054*/ 	.word	0x00000440


	//----- nvinfo : EIATTR_CRS_STACK_SIZE
	.align		4
.L_21:
        /*0058*/ 	.byte	0x04, 0x1e
        /*005a*/ 	.short	(.L_23 - .L_22)
.L_22:
        /*005c*/ 	.word	0x00000000


	//----- nvinfo : EIATTR_CBANK_PARAM_SIZE
	.align		4
.L_23:
        /*0060*/ 	.byte	0x03, 0x19
        /*0062*/ 	.short	0x0018


	//----- nvinfo : EIATTR_PARAM_CBANK
	.align		4
        /*0064*/ 	.byte	0x04, 0x0a
        /*0066*/ 	.short	(.L_25 - .L_24)
	.align		4
.L_24:
        /*0068*/ 	.word	index@(.nv.constant0._Z2piiPfS_)
        /*006c*/ 	.short	0x0380
        /*006e*/ 	.short	0x0018


	//----- nvinfo : EIATTR_SW_WAR
	.align		4
.L_25:
        /*0070*/ 	.byte	0x04, 0x36
        /*0072*/ 	.short	(.L_27 - .L_26)
.L_26:
        /*0074*/ 	.word	0x00000008
.L_27:


//--------------------- .nv.callgraph             --------------------------
	.section	.nv.callgraph,"",@"SHT_CUDA_CALLGRAPH"
	.align	4
	.sectionentsize	8
	.align		4
        /*0000*/ 	.word	0x00000000
	.align		4
        /*0004*/ 	.word	0xffffffff
	.align		4
        /*0008*/ 	.word	0x00000000
	.align		4
        /*000c*/ 	.word	0xfffffffe
	.align		4
        /*0010*/ 	.word	0x00000000
	.align		4
        /*0014*/ 	.word	0xfffffffd
	.align		4
        /*0018*/ 	.word	0x00000000
	.align		4
        /*001c*/ 	.word	0xfffffffc


//--------------------- .text._Z2piiPfS_          --------------------------
	.section	.text._Z2piiPfS_,"ax",@progbits
	.align	128
        .global         _Z2piiPfS_
        .type           _Z2piiPfS_,@function
        .size           _Z2piiPfS_,(.L_x_18 - _Z2piiPfS_)
        .other          _Z2piiPfS_,@"STO_CUDA_ENTRY STV_DEFAULT"
_Z2piiPfS_:
.text._Z2piiPfS_:
[----:B------:R-:W-:Y:S01]  /*0000*/  LDC R1, c[0x0][0x37c] ;  /* 0x0000df00ff017b82 */ /* 0x000fe20000000800 */
[----:B------:R-:W0:Y:S01]  /*0010*/  S2R R24, SR_TID.X ;  /* 0x0000000000187919 */ /* 0x000e220000002100 */
[----:B------:R-:W1:Y:S01]  /*0020*/  LDCU UR4, c[0x0][0x380] ;  /* 0x00007000ff0477ac */ /* 0x000e620008000800 */
[----:B------:R-:W-:Y:S01]  /*0030*/  BSSY.RECONVERGENT B0, `(.L_x_0) ;  /* 0x0000006000007945 */ /* 0x000fe20003800200 */
[----:B------:R-:W-:Y:S01]  /*0040*/  MOV R0, 0x90 ;  /* 0x0000009000007802 */ /* 0x000fe20000000f00 */
[----:B-1----:R-:W-:Y:S02]  /*0050*/  IMAD.U32 R25, RZ, RZ, UR4 ;  /* 0x00000004ff197e24 */ /* 0x002fe4000f8e00ff */
[----:B0-----:R-:W-:-:S06]  /*0060*/  VIADD R2, R24, 0x1 ;  /* 0x0000000118027836 */ /* 0x001fcc0000000000 */
[----:B------:R-:W0:Y:S02]  /*0070*/  I2F.F64.U32 R2, R2 ;  /* 0x0000000200027312 */ /* 0x000e240000201800 */
[----:B0-----:R-:W-:Y:S05]  /*0080*/  CALL.REL.NOINC `($_Z2piiPfS_$__internal_accurate_pow) ;  /* 0x0000000400f87944 */ /* 0x001fea0003c00000 */
[----:B------:R-:W-:Y:S05]  /*0090*/  BSYNC.RECONVERGENT B0 ;  /* 0x0000000000007941 */ /* 0x000fea0003800200 */
.L_x_0:
[----:B------:R-:W0:Y:S01]  /*00a0*/  MUFU.RCP64H R3, R9 ;  /* 0x0000000900037308 */ /* 0x000e220000001800 */
[----:B------:R-:W-:Y:S01]  /*00b0*/  VIADD R2, R9, 0x300402 ;  /* 0x0030040209027836 */ /* 0x000fe20000000000 */
[----:B------:R-:W1:Y:S01]  /*00c0*/  LDCU.64 UR4, c[0x0][0x358] ;  /* 0x00006b00ff0477ac */ /* 0x000e620008000a00 */
[----:B------:R-:W-:Y:S01]  /*00d0*/  BSSY.RECONVERGENT B0, `(.L_x_1) ;  /* 0x000000d000007945 */ /* 0x000fe20003800200 */
[----:B------:R-:W-:Y:S02]  /*00e0*/  ISETP.NE.AND P0, PT, R24, RZ, PT ;  /* 0x000000ff1800720c */ /* 0x000fe40003f05270 */
[----:B------:R-:W-:Y:S01]  /*00f0*/  FSETP.GEU.AND P1, PT, |R2|, 5.8789094863358348022e-39, PT ;  /* 0x004004020200780b */ /* 0x000fe20003f2e200 */
[----:B0-----:R-:W-:-:S08]  /*0100*/  DFMA R4, -R8, R2, 1 ;  /* 0x3ff000000804742b */ /* 0x001fd00000000102 */
[----:B------:R-:W-:-:S08]  /*0110*/  DFMA R4, R4, R4, R4 ;  /* 0x000000040404722b */ /* 0x000fd00000000004 */
[----:B------:R-:W-:-:S08]  /*0120*/  DFMA R4, R2, R4, R2 ;  /* 0x000000040204722b */ /* 0x000fd00000000002 */
[----:B------:R-:W-:-:S08]  /*0130*/  DFMA R6, -R8, R4, 1 ;  /* 0x3ff000000806742b */ /* 0x000fd00000000104 */
[----:B------:R-:W-:Y:S01]  /*0140*/  DFMA R4, R4, R6, R4 ;  /* 0x000000060404722b */ /* 0x000fe20000000004 */
[----:B-1----:R-:W-:Y:S10]  /*0150*/  @P1 BRA `(.L_x_2) ;  /* 0x0000000000101947 */ /* 0x002ff40003800000 */
[----:B------:R-:W-:-:S04]  /*0160*/  LOP3.LUT R0, R9, 0x7fffffff, RZ, 0xc0, !PT ;  /* 0x7fffffff09007812 */ /* 0x000fc800078ec0ff */
[----:B------:R-:W-:Y:S02]  /*0170*/  IADD3 R6, PT, PT, R0, -0x100000, RZ ;  /* 0xfff0000000067810 */ /* 0x000fe40007ffe0ff */
[----:B------:R-:W-:-:S07]  /*0180*/  MOV R0, 0x1a0 ;  /* 0x000001a000007802 */ /* 0x000fce0000000f00 */
[----:B------:R-:W-:Y:S05]  /*0190*/  CALL.REL.NOINC `($__internal_0_$__cuda_sm20_dblrcp_rn_slowpath_v3) ;  /* 0x0000000000ac7944 */ /* 0x000fea0003c00000 */
.L_x_2:
[----:B------:R-:W-:Y:S05]  /*01a0*/  BSYNC.RECONVERGENT B0 ;  /* 0x0000000000007941 */ /* 0x000fea0003800200 */
.L_x_1:
[----:B------:R-:W0:Y:S01]  /*01b0*/  LDC.64 R2, c[0x0][0x390] ;  /* 0x0000e400ff027b82 */ /* 0x000e220000000a00 */
[----:B------:R-:W1:Y:S01]  /*01c0*/  F2F.F32.F64 R4, R4 ;  /* 0x0000000400047310 */ /* 0x000e620000301000 */
[----:B------:R-:W2:Y:S01]  /*01d0*/  LDCU UR6, c[0x0][0x380] ;  /* 0x00007000ff0677ac */ /* 0x000ea20008000800 */
[----:B-1----:R-:W-:Y:S01]  /*01e0*/  FSEL R7, R4, 1, P0 ;  /* 0x3f80000004077808 */ /* 0x002fe20000000000 */
[----:B--2---:R-:W-:Y:S01]  /*01f0*/  UISETP.GE.AND UP0, UPT, UR6, 0x2, UPT ;  /* 0x000000020600788c */ /* 0x004fe2000bf06270 */
[----:B0-----:R-:W-:-:S05]  /*0200*/  IMAD.WIDE.U32 R2, R24, 0x4, R2 ;  /* 0x0000000418027825 */ /* 0x001fca00078e0002 */
[----:B------:R0:W-:Y:S01]  /*0210*/  STG.E desc[UR4][R2.64], R7 ;  /* 0x0000000702007986 */ /* 0x0001e2000c101904 */
[----:B------:R-:W-:Y:S06]  /*0220*/  BAR.SYNC.DEFER_BLOCKING 0x0 ;  /* 0x0000000000007b1d */ /* 0x000fec0000010000 */
[----:B------:R-:W-:Y:S05]  /*0230*/  BRA.U !UP0, `(.L_x_3) ;  /* 0x0000000108387547 */ /* 0x000fea000b800000 */
.L_x_6:
[----:B------:R-:W-:Y:S01]  /*0240*/  SHF.R.U32.HI R9, RZ, 0x1, R25 ;  /* 0x00000001ff097819 */ /* 0x000fe20000011619 */
[----:B------:R-:W-:Y:S03]  /*0250*/  BSSY.RECONVERGENT B0, `(.L_x_4) ;  /* 0x0000008000007945 */ /* 0x000fe60003800200 */
[----:B------:R-:W-:-:S13]  /*0260*/  ISETP.GE.U32.AND P0, PT, R24, R9, PT ;  /* 0x000000091800720c */ /* 0x000fda0003f06070 */
[----:B-1----:R-:W-:Y:S05]  /*0270*/  @P0 BRA `(.L_x_5) ;  /* 0x0000000000140947 */ /* 0x002fea0003800000 */
[----:B------:R-:W-:Y:S01]  /*0280*/  IMAD.WIDE.U32 R4, R9, 0x4, R2 ;  /* 0x0000000409047825 */ /* 0x000fe200078e0002 */
[----:B------:R-:W0:Y:S05]  /*0290*/  LDG.E R0, desc[UR4][R2.64] ;  /* 0x0000000402007981 */ /* 0x000e2a000c1e1900 */
[----:B------:R-:W0:Y:S02]  /*02a0*/  LDG.E R5, desc[UR4][R4.64] ;  /* 0x0000000404057981 */ /* 0x000e24000c1e1900 */
[----:B0-----:R-:W-:-:S05]  /*02b0*/  FADD R7, R0, R5 ;  /* 0x0000000500077221 */ /* 0x001fca0000000000 */
[----:B------:R1:W-:Y:S02]  /*02c0*/  STG.E desc[UR4][R2.64], R7 ;  /* 0x0000000702007986 */ /* 0x0003e4000c101904 */
.L_x_5:
[----:B------:R-:W-:Y:S05]  /*02d0*/  BSYNC.RECONVERGENT B0 ;  /* 0x0000000000007941 */ /* 0x000fea0003800200 */
.L_x_4:
[----:B------:R-:W-:Y:S01]  /*02e0*/  BAR.SYNC.DEFER_BLOCKING 0x0 ;  /* 0x0000000000007b1d */ /* 0x000fe20000010000 */
[----:B------:R-:W-:Y:S01]  /*02f0*/  ISETP.GT.U32.AND P0, PT, R25, 0x3, PT ;  /* 0x000000031900780c */ /* 0x000fe20003f04070 */
[----:B------:R-:W-:-:S12]  /*0300*/  IMAD.MOV.U32 R25, RZ, RZ, R9 ;  /* 0x000000ffff197224 */ /* 0x000fd800078e0009 */
[----:B------:R-:W-:Y:S05]  /*0310*/  @P0 BRA `(.L_x_6) ;  /* 0xfffffffc00c80947 */ /* 0x000fea000383ffff */
.L_x_3:
[----:B------:R-:W-:-:S13]  /*0320*/  ISETP.NE.AND P0, PT, R24, RZ, PT ;  /* 0x000000ff1800720c */ /* 0x000fda0003f05270 */
[----:B------:R-:W-:Y:S05]  /*0330*/  @P0 EXIT ;  /* 0x000000000000094d */ /* 0x000fea0003800000 */
[----:B01----:R-:W0:Y:S02]  /*0340*/  LDC.64 R2, c[0x0][0x390] ;  /* 0x0000e400ff027b82 */ /* 0x003e240000000a00 */
[----:B0-----:R-:W2:Y:S02]  /*0350*/  LDG.E R2, desc[UR4][R2.64] ;  /* 0x0000000402027981 */ /* 0x001ea4000c1e1900 */
[----:B--2---:R-:W-:-:S04]  /*0360*/  FMUL R0, R2, 6 ;  /* 0x40c0000002007820 */ /* 0x004fc80000400000 */
[----:B------:R-:W-:Y:S01]  /*0370*/  VIADD R4, R0, 0xf3000000 ;  /* 0xf300000000047836 */ /* 0x000fe20000000000 */
[----:B------:R0:W1:Y:S04]  /*0380*/  MUFU.RSQ R5, R0 ;  /* 0x0000000000057308 */ /* 0x0000680000001400 */
[----:B------:R-:W-:-:S13]  /*0390*/  ISETP.GT.U32.AND P0, PT, R4, 0x727fffff, PT ;  /* 0x727fffff0400780c */ /* 0x000fda0003f04070 */
[----:B01----:R-:W-:Y:S05]  /*03a0*/  @!P0 BRA `(.L_x_7) ;  /* 0x00000000000c8947 */ /* 0x003fea0003800000 */
[----:B------:R-:W-:-:S07]  /*03b0*/  MOV R4, 0x3d0 ;  /* 0x000003d000047802 */ /* 0x000fce0000000f00 */
[----:B------:R-:W-:Y:S05]  /*03c0*/  CALL.REL.NOINC `($__internal_1_$__cuda_sm20_sqrt_rn_f32_slowpath) ;  /* 0x0000000000c87944 */ /* 0x000fea0003c00000 */
[----:B------:R-:W-:Y:S05]  /*03d0*/  BRA `(.L_x_8) ;  /* 0x0000000000107947 */ /* 0x000fea0003800000 */
.L_x_7:
[----:B------:R-:W-:Y:S01]  /*03e0*/  FMUL.FTZ R3, R0, R5 ;  /* 0x0000000500037220 */ /* 0x000fe20000410000 */
[----:B------:R-:W-:-:S03]  /*03f0*/  FMUL.FTZ R5, R5, 0.5 ;  /* 0x3f00000005057820 */ /* 0x000fc60000410000 */
[----:B------:R-:W-:-:S04]  /*0400*/  FFMA R0, -R3, R3, R0 ;  /* 0x0000000303007223 */ /* 0x000fc80000000100 */
[----:B------:R-:W-:-:S07]  /*0410*/  FFMA R5, R0, R5, R3 ;  /* 0x0000000500057223 */ /* 0x000fce0000000003 */
.L_x_8:
[----:B------:R-:W0:Y:S02]  /*0420*/  LDC.64 R2, c[0x0][0x388] ;  /* 0x0000e200ff027b82 */ /* 0x000e240000000a00 */
[----:B0-----:R-:W-:Y:S01]  /*0430*/  STG.E desc[UR4][R2.64], R5 ;  /* 0x0000000502007986 */ /* 0x001fe2000c101904 */
[----:B------:R-:W-:Y:S05]  /*0440*/  EXIT ;  /* 0x000000000000794d */ /* 0x000fea0003800000 */
        .weak           $__internal_0_$__cuda_sm20_dblrcp_rn_slowpath_v3
        .type           $__internal_0_$__cuda_sm20_dblrcp_rn_slowpath_v3,@function
        .size           $__internal_0_$__cuda_sm20_dblrcp_rn_slowpath_v3,($__internal_1_$__cuda_sm20_sqrt_rn_f32_slowpath - $__internal_0_$__cuda_sm20_dblrcp_rn_slowpath_v3)
$__internal_0_$__cuda_sm20_dblrcp_rn_slowpath_v3:
[----:B------:R-:W-:Y:S01]  /*0450*/  IMAD.MOV.U32 R2, RZ, RZ, R8 ;  /* 0x000000ffff027224 */ /* 0x000fe200078e0008 */
[----:B------:R-:W-:Y:S01]  /*0460*/  MOV R3, R9 ;  /* 0x0000000900037202 */ /* 0x000fe20000000f00 */
[----:B------:R-:W-:Y:S05]  /*0470*/  BSSY.RECONVERGENT B1, `(.L_x_9) ;  /* 0x0000024000017945 */ /* 0x000fea0003800200 */
[----:B------:R-:W-:-:S14]  /*0480*/  DSETP.GTU.AND P1, PT, |R2|, +INF , PT ;  /* 0x7ff000000200742a */ /* 0x000fdc0003f2c200 */
[----:B------:R-:W-:Y:S05]  /*0490*/  @P1 BRA `(.L_x_10) ;  /* 0x00000000007c1947 */ /* 0x000fea0003800000 */
[----:B------:R-:W-:-:S05]  /*04a0*/  LOP3.LUT R8, R9, 0x7fffffff, RZ, 0xc0, !PT ;  /* 0x7fffffff09087812 */ /* 0x000fca00078ec0ff */
[----:B------:R-:W-:-:S05]  /*04b0*/  VIADD R4, R8, 0xffffffff ;  /* 0xffffffff08047836 */ /* 0x000fca0000000000 */
[----:B------:R-:W-:-:S13]  /*04c0*/  ISETP.GE.U32.AND P1, PT, R4, 0x7fefffff, PT ;  /* 0x7fefffff0400780c */ /* 0x000fda0003f26070 */
[----:B------:R-:W-:Y:S01]  /*04d0*/  @P1 LOP3.LUT R5, R3, 0x7ff00000, RZ, 0x3c, !PT ;  /* 0x7ff0000003051812 */ /* 0x000fe200078e3cff */
[----:B------:R-:W-:Y:S01]  /*04e0*/  @P1 IMAD.MOV.U32 R4, RZ, RZ, RZ ;  /* 0x000000ffff041224 */ /* 0x000fe200078e00ff */
[----:B------:R-:W-:Y:S06]  /*04f0*/  @P1 BRA `(.L_x_11) ;  /* 0x00000000006c1947 */ /* 0x000fec0003800000 */
[----:B------:R-:W-:-:S13]  /*0500*/  ISETP.GE.U32.AND P1, PT, R8, 0x1000001, PT ;  /* 0x010000010800780c */ /* 0x000fda0003f26070 */
[----:B------:R-:W-:Y:S05]  /*0510*/  @!P1 BRA `(.L_x_12) ;  /* 0x0000000000349947 */ /* 0x000fea0003800000 */
[----:B------:R-:W-:Y:S01]  /*0520*/  VIADD R5, R3, 0xc0200000 ;  /* 0xc020000003057836 */ /* 0x000fe20000000000 */
[----:B------:R-:W-:-:S03]  /*0530*/  MOV R4, R2 ;  /* 0x0000000200047202 */ /* 0x000fc60000000f00 */
[----:B------:R-:W0:Y:S03]  /*0540*/  MUFU.RCP64H R7, R5 ;  /* 0x0000000500077308 */ /* 0x000e260000001800 */
[----:B0-----:R-:W-:-:S08]  /*0550*/  DFMA R8, -R4, R6, 1 ;  /* 0x3ff000000408742b */ /* 0x001fd00000000106 */
[----:B------:R-:W-:-:S08]  /*0560*/  DFMA R8, R8, R8, R8 ;  /* 0x000000080808722b */ /* 0x000fd00000000008 */
[----:B------:R-:W-:-:S08]  /*0570*/  DFMA R8, R6, R8, R6 ;  /* 0x000000080608722b */ /* 0x000fd00000000006 */
[----:B------:R-:W-:-:S08]  /*0580*/  DFMA R6, -R4, R8, 1 ;  /* 0x3ff000000406742b */ /* 0x000fd00000000108 */
[----:B------:R-:W-:-:S08]  /*0590*/  DFMA R6, R8, R6, R8 ;  /* 0x000000060806722b */ /* 0x000fd00000000008 */
[----:B------:R-:W-:-:S08]  /*05a0*/  DMUL R6, R6, 2.2250738585072013831e-308 ;  /* 0x0010000006067828 */ /* 0x000fd00000000000 */
[----:B------:R-:W-:-:S08]  /*05b0*/  DFMA R2, -R2, R6, 1 ;  /* 0x3ff000000202742b */ /* 0x000fd00000000106 */
[----:B------:R-:W-:-:S08]  /*05c0*/  DFMA R2, R2, R2, R2 ;  /* 0x000000020202722b */ /* 0x000fd00000000002 */
[----:B------:R-:W-:Y:S01]  /*05d0*/  DFMA R4, R6, R2, R6 ;  /* 0x000000020604722b */ /* 0x000fe20000000006 */
[----:B------:R-:W-:Y:S10]  /*05e0*/  BRA `(.L_x_11) ;  /* 0x0000000000307947 */ /* 0x000ff40003800000 */
.L_x_12:
[----:B------:R-:W-:Y:S01]  /*05f0*/  DMUL R2, R2, 8.11296384146066816958e+31 ;  /* 0x4690000002027828 */ /* 0x000fe20000000000 */
[----:B------:R-:W-:-:S05]  /*0600*/  IMAD.MOV.U32 R4, RZ, RZ, R6 ;  /* 0x000000ffff047224 */ /* 0x000fca00078e0006 */
[----:B------:R-:W0:Y:S02]  /*0610*/  MUFU.RCP64H R5, R3 ;  /* 0x0000000300057308 */ /* 0x000e240000001800 */
[----:B0-----:R-:W-:-:S08]  /*0620*/  DFMA R6, -R2, R4, 1 ;  /* 0x3ff000000206742b */ /* 0x001fd00000000104 */
[----:B------:R-:W-:-:S08]  /*0630*/  DFMA R6, R6, R6, R6 ;  /* 0x000000060606722b */ /* 0x000fd00000000006 */
[----:B------:R-:W-:-:S08]  /*0640*/  DFMA R6, R4, R6, R4 ;  /* 0x000000060406722b */ /* 0x000fd00000000004 */
[----:B------:R-:W-:-:S08]  /*0650*/  DFMA R4, -R2, R6, 1 ;  /* 0x3ff000000204742b */ /* 0x000fd00000000106 */
[----:B------:R-:W-:-:S08]  /*0660*/  DFMA R4, R6, R4, R6 ;  /* 0x000000040604722b */ /* 0x000fd00000000006 */
[----:B------:R-:W-:Y:S01]  /*0670*/  DMUL R4, R4, 8.11296384146066816958e+31 ;  /* 0x4690000004047828 */ /* 0x000fe20000000000 */
[----:B------:R-:W-:Y:S10]  /*0680*/  BRA `(.L_x_11) ;  /* 0x0000000000087947 */ /* 0x000ff40003800000 */
.L_x_10:
[----:B------:R-:W-:Y:S01]  /*0690*/  LOP3.LUT R5, R3, 0x80000, RZ, 0xfc, !PT ;  /* 0x0008000003057812 */ /* 0x000fe200078efcff */
[----:B------:R-:W-:-:S07]  /*06a0*/  IMAD.MOV.U32 R4, RZ, RZ, R2 ;  /* 0x000000ffff047224 */ /* 0x000fce00078e0002 */
.L_x_11:
[----:B------:R-:W-:Y:S05]  /*06b0*/  BSYNC.RECONVERGENT B1 ;  /* 0x0000000000017941 */ /* 0x000fea0003800200 */
.L_x_9:
[----:B------:R-:W-:Y:S01]  /*06c0*/  IMAD.MOV.U32 R2, RZ, RZ, R0 ;  /* 0x000000ffff027224 */ /* 0x000fe200078e0000 */
[----:B------:R-:W-:-:S04]  /*06d0*/  MOV R3, 0x0 ;  /* 0x0000000000037802 */ /* 0x000fc80000000f00 */
[----:B------:R-:W-:Y:S05]  /*06e0*/  RET.REL.NODEC R2 `(_Z2piiPfS_) ;  /* 0xfffffff802447950 */ /* 0x000fea0003c3ffff */
        .weak           $__internal_1_$__cuda_sm20_sqrt_rn_f32_slowpath
        .type           $__internal_1_$__cuda_sm20_sqrt_rn_f32_slowpath,@function
        .size           $__internal_1_$__cuda_sm20_sqrt_rn_f32_slowpath,($_Z2piiPfS_$__internal_accurate_pow - $__internal_1_$__cuda_sm20_sqrt_rn_f32_slowpath)
$__internal_1_$__cuda_sm20_sqrt_rn_f32_slowpath:
[----:B------:R-:W-:-:S13]  /*06f0*/  LOP3.LUT P0, RZ, R0, 0x7fffffff, RZ, 0xc0, !PT ;  /* 0x7fffffff00ff7812 */ /* 0x000fda000780c0ff */
[----:B------:R-:W-:Y:S01]  /*0700*/  @!P0 IMAD.MOV.U32 R2, RZ, RZ, R0 ;  /* 0x000000ffff028224 */ /* 0x000fe200078e0000 */
[----:B------:R-:W-:Y:S06]  /*0710*/  @!P0 BRA `(.L_x_13) ;  /* 0x0000000000448947 */ /* 0x000fec0003800000 */
[----:B------:R-:W-:-:S13]  /*0720*/  FSETP.GEU.FTZ.AND P0, PT, R0, RZ, PT ;  /* 0x000000ff0000720b */ /* 0x000fda0003f1e000 */
[----:B------:R-:W-:Y:S01]  /*0730*/  @!P0 IMAD.MOV.U32 R2, RZ, RZ, 0x7fffffff ;  /* 0x7fffffffff028424 */ /* 0x000fe200078e00ff */
[----:B------:R-:W-:Y:S06]  /*0740*/  @!P0 BRA `(.L_x_13) ;  /* 0x0000000000388947 */ /* 0x000fec0003800000 */
[----:B------:R-:W-:-:S13]  /*0750*/  FSETP.GTU.FTZ.AND P0, PT, |R0|, +INF , PT ;  /* 0x7f8000000000780b */ /* 0x000fda0003f1c200 */
[----:B------:R-:W-:Y:S01]  /*0760*/  @P0 FADD.FTZ R2, R0, 1 ;  /* 0x3f80000000020421 */ /* 0x000fe20000010000 */
[----:B------:R-:W-:Y:S06]  /*0770*/  @P0 BRA `(.L_x_13) ;  /* 0x00000000002c0947 */ /* 0x000fec0003800000 */
[----:B------:R-:W-:-:S13]  /*0780*/  FSETP.NEU.FTZ.AND P0, PT, |R0|, +INF , PT ;  /* 0x7f8000000000780b */ /* 0x000fda0003f1d200 */
[----:B------:R-:W-:Y:S01]  /*0790*/  @!P0 MOV R2, R0 ;  /* 0x0000000000028202 */ /* 0x000fe20000000f00 */
[----:B------:R-:W-:Y:S06]  /*07a0*/  @!P0 BRA `(.L_x_13) ;  /* 0x0000000000208947 */ /* 0x000fec0003800000 */
[----:B------:R-:W-:-:S04]  /*07b0*/  FFMA R0, R0, 1.84467440737095516160e+19, RZ ;  /* 0x5f80000000007823 */ /* 0x000fc800000000ff */
[----:B------:R-:W0:Y:S02]  /*07c0*/  MUFU.RSQ R3, R0 ;  /* 0x0000000000037308 */ /* 0x000e240000001400 */
[----:B0-----:R-:W-:Y:S01]  /*07d0*/  FMUL.FTZ R5, R0, R3 ;  /* 0x0000000300057220 */ /* 0x001fe20000410000 */
[----:B------:R-:W-:-:S03]  /*07e0*/  FMUL.FTZ R3, R3, 0.5 ;  /* 0x3f00000003037820 */ /* 0x000fc60000410000 */
[----:B------:R-:W-:-:S04]  /*07f0*/  FADD.FTZ R2, -R5, -RZ ;  /* 0x800000ff05027221 */ /* 0x000fc80000010100 */
[----:B------:R-:W-:-:S04]  /*0800*/  FFMA R2, R5, R2, R0 ;  /* 0x0000000205027223 */ /* 0x000fc80000000000 */
[----:B------:R-:W-:-:S04]  /*0810*/  FFMA R2, R2, R3, R5 ;  /* 0x0000000302027223 */ /* 0x000fc80000000005 */
[----:B------:R-:W-:-:S07]  /*0820*/  FMUL.FTZ R2, R2, 2.3283064365386962891e-10 ;  /* 0x2f80000002027820 */ /* 0x000fce0000410000 */
.L_x_13:
[----:B------:R-:W-:Y:S02]  /*0830*/  HFMA2 R3, -RZ, RZ, 0, 0 ;  /* 0x00000000ff037431 */ /* 0x000fe400000001ff */
[----:B------:R-:W-:Y:S02]  /*0840*/  IMAD.MOV.U32 R5, RZ, RZ, R2 ;  /* 0x000000ffff057224 */ /* 0x000fe400078e0002 */
[----:B------:R-:W-:-:S04]  /*0850*/  IMAD.MOV.U32 R2, RZ, RZ, R4 ;  /* 0x000000ffff027224 */ /* 0x000fc800078e0004 */
[----:B------:R-:W-:Y:S05]  /*0860*/  RET.REL.NODEC R2 `(_Z2piiPfS_) ;  /* 0xfffffff402e47950 */ /* 0x000fea0003c3ffff */
        .type           $_Z2piiPfS_$__internal_accurate_pow,@function
        .size           $_Z2piiPfS_$__internal_accurate_pow,(.L_x_18 - $_Z2piiPfS_$__internal_accurate_pow)
$_Z2piiPfS_$__internal_accurate_pow:
[----:B------:R-:W-:Y:S01]  /*0870*/  ISETP.GT.U32.AND P0, PT, R3, 0xfffff, PT ;  /* 0x000fffff0300780c */ /* 0x000fe20003f04070 */
[----:B------:R-:W-:Y:S01]  /*0880*/  IMAD.MOV.U32 R4, RZ, RZ, R3 ;  /* 0x000000ffff047224 */ /* 0x000fe200078e0003 */
[----:B------:R-:W-:Y:S01]  /*0890*/  MOV R9, 0x3ed0f5d2 ;  /* 0x3ed0f5d200097802 */ /* 0x000fe20000000f00 */
[----:B------:R-:W-:Y:S01]  /*08a0*/  IMAD.MOV.U32 R12, RZ, RZ, RZ ;  /* 0x000000ffff0c7224 */ /* 0x000fe200078e00ff */
[----:B------:R-:W-:Y:S01]  /*08b0*/  UMOV UR4, 0x7d2cafe2 ;  /* 0x7d2cafe200047882 */ /* 0x000fe20000000000 */
[----:B------:R-:W-:Y:S01]  /*08c0*/  IMAD.MOV.U32 R8, RZ, RZ, 0x41ad3b5a ;  /* 0x41ad3b5aff087424 */ /* 0x000fe200078e00ff */
[----:B------:R-:W-:Y:S01]  /*08d0*/  UMOV UR5, 0x3eb0f5ff ;  /* 0x3eb0f5ff00057882 */ /* 0x000fe20000000000 */
[----:B------:R-:W-:Y:S01]  /*08e0*/  UMOV UR6, 0x3b39803f ;  /* 0x3b39803f00067882 */ /* 0x000fe20000000000 */
[----:B------:R-:W-:-:S05]  /*08f0*/  UMOV UR7, 0x3c7abc9e ;  /* 0x3c7abc9e00077882 */ /* 0x000fca0000000000 */
[----:B------:R-:W-:-:S10]  /*0900*/  @!P0 DMUL R26, R2, 1.80143985094819840000e+16 ;  /* 0x43500000021a8828 */ /* 0x000fd40000000000 */
[----:B------:R-:W-:Y:S01]  /*0910*/  @!P0 IMAD.MOV.U32 R4, RZ, RZ, R27 ;  /* 0x000000ffff048224 */ /* 0x000fe200078e001b */
[----:B------:R-:W-:-:S04]  /*0920*/  @!P0 MOV R2, R26 ;  /* 0x0000001a00028202 */ /* 0x000fc80000000f00 */
[----:B------:R-:W-:Y:S01]  /*0930*/  LOP3.LUT R4, R4, 0x800fffff, RZ, 0xc0, !PT ;  /* 0x800fffff04047812 */ /* 0x000fe200078ec0ff */
[----:B------:R-:W-:Y:S01]  /*0940*/  IMAD.MOV.U32 R10, RZ, RZ, R2 ;  /* 0x000000ffff0a7224 */ /* 0x000fe200078e0002 */
[----:B------:R-:W-:Y:S02]  /*0950*/  SHF.R.U32.HI R2, RZ, 0x14, R3 ;  /* 0x00000014ff027819 */ /* 0x000fe40000011603 */
[----:B------:R-:W-:Y:S02]  /*0960*/  LOP3.LUT R11, R4, 0x3ff00000, RZ, 0xfc, !PT ;  /* 0x3ff00000040b7812 */ /* 0x000fe400078efcff */
[----:B------:R-:W-:Y:S02]  /*0970*/  @!P0 LEA.HI R2, R27, 0xffffffca, RZ, 0xc ;  /* 0xffffffca1b028811 */ /* 0x000fe400078f60ff */
[----:B------:R-:W-:Y:S02]  /*0980*/  ISETP.GE.U32.AND P1, PT, R11, 0x3ff6a09f, PT ;  /* 0x3ff6a09f0b00780c */ /* 0x000fe40003f26070 */
[----:B------:R-:W-:-:S11]  /*0990*/  IADD3 R3, PT, PT, R2, -0x3ff, RZ ;  /* 0xfffffc0102037810 */ /* 0x000fd60007ffe0ff */
[----:B------:R-:W-:Y:S02]  /*09a0*/  @P1 VIADD R5, R11, 0xfff00000 ;  /* 0xfff000000b051836 */ /* 0x000fe40000000000 */
[----:B------:R-:W-:-:S03]  /*09b0*/  @P1 VIADD R3, R2, 0xfffffc02 ;  /* 0xfffffc0202031836 */ /* 0x000fc60000000000 */
[----:B------:R-:W-:Y:S02]  /*09c0*/  @P1 MOV R11, R5 ;  /* 0x00000005000b1202 */ /* 0x000fe40000000f00 */
[----:B------:R-:W-:Y:S01]  /*09d0*/  LOP3.LUT R2, R3, 0x80000000, RZ, 0x3c, !PT ;  /* 0x8000000003027812 */ /* 0x000fe200078e3cff */
[----:B------:R-:W-:-:S03]  /*09e0*/  IMAD.MOV.U32 R3, RZ, RZ, 0x43300000 ;  /* 0x43300000ff037424 */ /* 0x000fc600078e00ff */
[C---:B------:R-:W-:Y:S02]  /*09f0*/  DADD R6, R10.reuse, 1 ;  /* 0x3ff000000a067429 */ /* 0x040fe40000000000 */
[----:B------:R-:W-:-:S04]  /*0a00*/  DADD R10, R10, -1 ;  /* 0xbff000000a0a7429 */ /* 0x000fc80000000000 */
[----:B------:R-:W0:Y:S02]  /*0a10*/  MUFU.RCP64H R13, R7 ;  /* 0x00000007000d7308 */ /* 0x000e240000001800 */
[----:B0-----:R-:W-:-:S08]  /*0a20*/  DFMA R4, -R6, R12, 1 ;  /* 0x3ff000000604742b */ /* 0x001fd0000000010c */
[----:B------:R-:W-:-:S08]  /*0a30*/  DFMA R4, R4, R4, R4 ;  /* 0x000000040404722b */ /* 0x000fd00000000004 */
[----:B------:R-:W-:-:S08]  /*0a40*/  DFMA R12, R12, R4, R12 ;  /* 0x000000040c0c722b */ /* 0x000fd0000000000c */
[----:B------:R-:W-:-:S08]  /*0a50*/  DMUL R4, R10, R12 ;  /* 0x0000000c0a047228 */ /* 0x000fd00000000000 */
[----:B------:R-:W-:-:S08]  /*0a60*/  DFMA R4, R10, R12, R4 ;  /* 0x0000000c0a04722b */ /* 0x000fd00000000004 */
[----:B------:R-:W-:-:S08]  /*0a70*/  DMUL R14, R4, R4 ;  /* 0x00000004040e7228 */ /* 0x000fd00000000000 */
[----:B------:R-:W-:Y:S01]  /*0a80*/  DFMA R6, R14, UR4, R8 ;  /* 0x000000040e067c2b */ /* 0x000fe20008000008 */
[----:B------:R-:W-:Y:S01]  /*0a90*/  UMOV UR4, 0x75488a3f ;  /* 0x75488a3f00047882 */ /* 0x000fe20000000000 */
[----:B------:R-:W-:Y:S01]  /*0aa0*/  UMOV UR5, 0x3ef3b20a ;  /* 0x3ef3b20a00057882 */ /* 0x000fe20000000000 */
[----:B------:R-:W-:-:S05]  /*0ab0*/  DADD R8, R10, -R4 ;  /* 0x000000000a087229 */ /* 0x000fca0000000804 */
[----:B------:R-:W-:Y:S01]  /*0ac0*/  DFMA R6, R14, R6, UR4 ;  /* 0x000000040e067e2b */ /* 0x000fe20008000006 */
[----:B------:R-:W-:Y:S01]  /*0ad0*/  UMOV UR4, 0xe4faecd5 ;  /* 0xe4faecd500047882 */ /* 0x000fe20000000000 */
[----:B------:R-:W-:Y:S01]  /*0ae0*/  UMOV UR5, 0x3f1745cd ;  /* 0x3f1745cd00057882 */ /* 0x000fe20000000000 */
[----:B------:R-:W-:Y:S02]  /*0af0*/  DADD R20, R8, R8 ;  /* 0x0000000008147229 */ /* 0x000fe40000000008 */
[----:B------:R-:W-:-:S03]  /*0b00*/  DMUL R8, R4, R4 ;  /* 0x0000000404087228 */ /* 0x000fc60000000000 */
[----:B------:R-:W-:Y:S01]  /*0b10*/  DFMA R6, R14, R6, UR4 ;  /* 0x000000040e067e2b */ /* 0x000fe20008000006 */
[----:B------:R-:W-:Y:S01]  /*0b20*/  UMOV UR4, 0x258a578b ;  /* 0x258a578b00047882 */ /* 0x000fe20000000000 */
[----:B------:R-:W-:Y:S01]  /*0b30*/  UMOV UR5, 0x3f3c71c7 ;  /* 0x3f3c71c700057882 */ /* 0x000fe20000000000 */
[----:B------:R-:W-:Y:S02]  /*0b40*/  DFMA R20, R10, -R4, R20 ;  /* 0x800000040a14722b */ /* 0x000fe40000000014 */
[----:B------:R-:W-:-:S03]  /*0b50*/  DMUL R10, R4, R8 ;  /* 0x00000008040a7228 */ /* 0x000fc60000000000 */
[----:B------:R-:W-:Y:S01]  /*0b60*/  DFMA R6, R14, R6, UR4 ;  /* 0x000000040e067e2b */ /* 0x000fe20008000006 */
[----:B------:R-:W-:Y:S01]  /*0b70*/  UMOV UR4, 0x9242b910 ;  /* 0x9242b91000047882 */ /* 0x000fe20000000000 */
[----:B------:R-:W-:Y:S01]  /*0b80*/  UMOV UR5, 0x3f624924 ;  /* 0x3f62492400057882 */ /* 0x000fe20000000000 */
[----:B------:R-:W-:-:S05]  /*0b90*/  DMUL R12, R12, R20 ;  /* 0x000000140c0c7228 */ /* 0x000fca0000000000 */
[----:B------:R-:W-:Y:S01]  /*0ba0*/  DFMA R6, R14, R6, UR4 ;  /* 0x000000040e067e2b */ /* 0x000fe20008000006 */
[----:B------:R-:W-:Y:S01]  /*0bb0*/  UMOV UR4, 0x99999dfb ;  /* 0x99999dfb00047882 */ /* 0x000fe20000000000 */
[----:B------:R-:W-:-:S03]  /*0bc0*/  UMOV UR5, 0x3f899999 ;  /* 0x3f89999900057882 */ /* 0x000fc60000000000 */
[----:B------:R-:W-:Y:S02]  /*0bd0*/  VIADD R21, R13, 0x100000 ;  /* 0x001000000d157836 */ /* 0x000fe40000000000 */
[----:B------:R-:W-:Y:S01]  /*0be0*/  IMAD.MOV.U32 R20, RZ, RZ, R12 ;  /* 0x000000ffff147224 */ /* 0x000fe200078e000c */
[----:B------:R-:W-:Y:S01]  /*0bf0*/  DFMA R16, R14, R6, UR4 ;  /* 0x000000040e107e2b */ /* 0x000fe20008000006 */
[----:B------:R-:W-:Y:S01]  /*0c00*/  UMOV UR4, 0x55555555 ;  /* 0x5555555500047882 */ /* 0x000fe20000000000 */
[----:B------:R-:W-:-:S06]  /*0c10*/  UMOV UR5, 0x3fb55555 ;  /* 0x3fb5555500057882 */ /* 0x000fcc0000000000 */
[----:B------:R-:W-:-:S08]  /*0c20*/  DFMA R6, R14, R16, UR4 ;  /* 0x000000040e067e2b */ /* 0x000fd00008000010 */
[----:B------:R-:W-:Y:S01]  /*0c30*/  DADD R18, -R6, UR4 ;  /* 0x0000000406127e29 */ /* 0x000fe20008000100 */
[----:B------:R-:W-:Y:S01]  /*0c40*/  UMOV UR4, 0xb9e7b0 ;  /* 0x00b9e7b000047882 */ /* 0x000fe20000000000 */
[----:B------:R-:W-:-:S06]  /*0c50*/  UMOV UR5, 0x3c46a4cb ;  /* 0x3c46a4cb00057882 */ /* 0x000fcc0000000000 */
[----:B------:R-:W-:Y:S02]  /*0c60*/  DFMA R14, R14, R16, R18 ;  /* 0x000000100e0e722b */ /* 0x000fe40000000012 */
[C---:B------:R-:W-:Y:S02]  /*0c70*/  DFMA R16, R4.reuse, R8, -R10 ;  /* 0x000000080410722b */ /* 0x040fe4000000080a */
[----:B------:R-:W-:-:S04]  /*0c80*/  DFMA R18, R4, R4, -R8 ;  /* 0x000000040412722b */ /* 0x000fc80000000808 */
[----:B------:R-:W-:Y:S01]  /*0c90*/  DADD R14, R14, -UR4 ;  /* 0x800000040e0e7e29 */ /* 0x000fe20008000000 */
[----:B------:R-:W-:Y:S01]  /*0ca0*/  UMOV UR4, 0x80000000 ;  /* 0x8000000000047882 */ /* 0x000fe20000000000 */
[----:B------:R-:W-:Y:S01]  /*0cb0*/  DFMA R16, R12, R8, R16 ;  /* 0x000000080c10722b */ /* 0x000fe20000000010 */
[----:B------:R-:W-:Y:S01]  /*0cc0*/  UMOV UR5, 0x43300000 ;  /* 0x4330000000057882 */ /* 0x000fe20000000000 */
[----:B------:R-:W-:-:S04]  /*0cd0*/  DFMA R18, R4, R20, R18 ;  /* 0x000000140412722b */ /* 0x000fc80000000012 */
[----:B------:R-:W-:-:S04]  /*0ce0*/  DADD R22, R6, R14 ;  /* 0x0000000006167229 */ /* 0x000fc8000000000e */
[----:B------:R-:W-:-:S04]  /*0cf0*/  DFMA R16, R4, R18, R16 ;  /* 0x000000120410722b */ /* 0x000fc80000000010 */
[----:B------:R-:W-:Y:S02]  /*0d00*/  DMUL R8, R22, R10 ;  /* 0x0000000a16087228 */ /* 0x000fe40000000000 */
[----:B------:R-:W-:-:S06]  /*0d10*/  DADD R18, R6, -R22 ;  /* 0x0000000006127229 */ /* 0x000fcc0000000816 */
[----:B------:R-:W-:Y:S02]  /*0d20*/  DFMA R6, R22, R10, -R8 ;  /* 0x0000000a1606722b */ /* 0x000fe40000000808 */
[----:B------:R-:W-:-:S06]  /*0d30*/  DADD R18, R14, R18 ;  /* 0x000000000e127229 */ /* 0x000fcc0000000012 */
[----:B------:R-:W-:-:S08]  /*0d40*/  DFMA R6, R22, R16, R6 ;  /* 0x000000101606722b */ /* 0x000fd00000000006 */
[----:B------:R-:W-:-:S08]  /*0d50*/  DFMA R18, R18, R10, R6 ;  /* 0x0000000a1212722b */ /* 0x000fd00000000006 */
[----:B------:R-:W-:-:S08]  /*0d60*/  DADD R10, R8, R18 ;  /* 0x00000000080a7229 */ /* 0x000fd00000000012 */
[--C-:B------:R-:W-:Y:S02]  /*0d70*/  DADD R6, R4, R10.reuse ;  /* 0x0000000004067229 */ /* 0x100fe4000000000a */
[----:B------:R-:W-:-:S06]  /*0d80*/  DADD R8, R8, -R10 ;  /* 0x0000000008087229 */ /* 0x000fcc000000080a */
[----:B------:R-:W-:Y:S02]  /*0d90*/  DADD R4, R4, -R6 ;  /* 0x0000000004047229 */ /* 0x000fe40000000806 */
[----:B------:R-:W-:-:S06]  /*0da0*/  DADD R8, R18, R8 ;  /* 0x0000000012087229 */ /* 0x000fcc0000000008 */
[----:B------:R-:W-:Y:S02]  /*0db0*/  DADD R4, R10, R4 ;  /* 0x000000000a047229 */ /* 0x000fe40000000004 */
[----:B------:R-:W-:Y:S01]  /*0dc0*/  DADD R10, R2, -UR4 ;  /* 0x80000004020a7e29 */ /* 0x000fe20008000000 */
[----:B------:R-:W-:Y:S01]  /*0dd0*/  UMOV UR4, 0xfefa39ef ;  /* 0xfefa39ef00047882 */ /* 0x000fe20000000000 */
[----:B------:R-:W-:-:S04]  /*0de0*/  UMOV UR5, 0x3fe62e42 ;  /* 0x3fe62e4200057882 */ /* 0x000fc80000000000 */
[----:B------:R-:W-:-:S08]  /*0df0*/  DADD R4, R8, R4 ;  /* 0x0000000008047229 */ /* 0x000fd00000000004 */
[----:B------:R-:W-:-:S08]  /*0e00*/  DADD R4, R12, R4 ;  /* 0x000000000c047229 */ /* 0x000fd00000000004 */
[----:B------:R-:W-:-:S08]  /*0e10*/  DADD R8, R6, R4 ;  /* 0x0000000006087229 */ /* 0x000fd00000000004 */
[--C-:B------:R-:W-:Y:S02]  /*0e20*/  DFMA R2, R10, UR4, R8.reuse ;  /* 0x000000040a027c2b */ /* 0x100fe40008000008 */
[----:B------:R-:W-:-:S06]  /*0e30*/  DADD R6, R6, -R8 ;  /* 0x0000000006067229 */ /* 0x000fcc0000000808 */
[----:B------:R-:W-:Y:S02]  /*0e40*/  DFMA R12, R10, -UR4, R2 ;  /* 0x800000040a0c7c2b */ /* 0x000fe40008000002 */
[----:B------:R-:W-:-:S06]  /*0e50*/  DADD R6, R4, R6 ;  /* 0x0000000004067229 */ /* 0x000fcc0000000006 */
[----:B------:R-:W-:-:S08]  /*0e60*/  DADD R12, -R8, R12 ;  /* 0x00000000080c7229 */ /* 0x000fd0000000010c */
[----:B------:R-:W-:-:S08]  /*0e70*/  DADD R6, R6, -R12 ;  /* 0x0000000006067229 */ /* 0x000fd0000000080c */
[----:B------:R-:W-:-:S08]  /*0e80*/  DFMA R6, R10, UR6, R6 ;  /* 0x000000060a067c2b */ /* 0x000fd00008000006 */
[----:B------:R-:W-:-:S08]  /*0e90*/  DADD R4, R2, R6 ;  /* 0x0000000002047229 */ /* 0x000fd00000000006 */
[----:B------:R-:W-:Y:S02]  /*0ea0*/  DADD R8, R2, -R4 ;  /* 0x0000000002087229 */ /* 0x000fe40000000804 */
[----:B------:R-:W-:-:S06]  /*0eb0*/  DMUL R2, R4, 2 ;  /* 0x4000000004027828 */ /* 0x000fcc0000000000 */
[----:B------:R-:W-:Y:S02]  /*0ec0*/  DADD R8, R6, R8 ;  /* 0x0000000006087229 */ /* 0x000fe40000000008 */
[----:B------:R-:W-:Y:S01]  /*0ed0*/  DFMA R4, R4, 2, -R2 ;  /* 0x400000000404782b */ /* 0x000fe20000000802 */
[----:B------:R-:W-:Y:S01]  /*0ee0*/  MOV R6, 0x652b82fe ;  /* 0x652b82fe00067802 */ /* 0x000fe20000000f00 */
[----:B------:R-:W-:-:S06]  /*0ef0*/  IMAD.MOV.U32 R7, RZ, RZ, 0x3ff71547 ;  /* 0x3ff71547ff077424 */ /* 0x000fcc00078e00ff */
[----:B------:R-:W-:-:S08]  /*0f00*/  DFMA R8, R8, 2, R4 ;  /* 0x400000000808782b */ /* 0x000fd00000000004 */
[----:B------:R-:W-:-:S08]  /*0f10*/  DADD R4, R2, R8 ;  /* 0x0000000002047229 */ /* 0x000fd00000000008 */
[----:B------:R-:W-:Y:S02]  /*0f20*/  DFMA R6, R4, R6, 6.75539944105574400000e+15 ;  /* 0x433800000406742b */ /* 0x000fe40000000006 */
[----:B------:R-:W-:Y:S01]  /*0f30*/  FSETP.GEU.AND P0, PT, |R5|, 4.1917929649353027344, PT ;  /* 0x4086232b0500780b */ /* 0x000fe20003f0e200 */
[----:B------:R-:W-:-:S05]  /*0f40*/  DADD R2, R2, -R4 ;  /* 0x0000000002027229 */ /* 0x000fca0000000804 */
[----:B------:R-:W-:-:S03]  /*0f50*/  DADD R10, R6, -6.75539944105574400000e+15 ;  /* 0xc3380000060a7429 */ /* 0x000fc60000000000 */
[----:B------:R-:W-:-:S05]  /*0f60*/  DADD R8, R8, R2 ;  /* 0x0000000008087229 */ /* 0x000fca0000000002 */
[----:B------:R-:W-:Y:S01]  /*0f70*/  DFMA R12, R10, -UR4, R4 ;  /* 0x800000040a0c7c2b */ /* 0x000fe20008000004 */
[----:B------:R-:W-:Y:S01]  /*0f80*/  UMOV UR4, 0x3b39803f ;  /* 0x3b39803f00047882 */ /* 0x000fe20000000000 */
[----:B------:R-:W-:-:S06]  /*0f90*/  UMOV UR5, 0x3c7abc9e ;  /* 0x3c7abc9e00057882 */ /* 0x000fcc0000000000 */
[----:B------:R-:W-:Y:S01]  /*0fa0*/  DFMA R10, R10, -UR4, R12 ;  /* 0x800000040a0a7c2b */ /* 0x000fe2000800000c */
[----:B------:R-:W-:Y:S01]  /*0fb0*/  UMOV UR4, 0x69ce2bdf ;  /* 0x69ce2bdf00047882 */ /* 0x000fe20000000000 */
[----:B------:R-:W-:Y:S01]  /*0fc0*/  IMAD.MOV.U32 R12, RZ, RZ, -0x35dec16 ;  /* 0xfca213eaff0c7424 */ /* 0x000fe200078e00ff */
[----:B------:R-:W-:Y:S01]  /*0fd0*/  MOV R13, 0x3e928af3 ;  /* 0x3e928af3000d7802 */ /* 0x000fe20000000f00 */
[----:B------:R-:W-:-:S05]  /*0fe0*/  UMOV UR5, 0x3e5ade15 ;  /* 0x3e5ade1500057882 */ /* 0x000fca0000000000 */
[----:B------:R-:W-:Y:S01]  /*0ff0*/  DFMA R12, R10, UR4, R12 ;  /* 0x000000040a0c7c2b */ /* 0x000fe2000800000c */
[----:B------:R-:W-:Y:S01]  /*1000*/  UMOV UR4, 0x62401315 ;  /* 0x6240131500047882 */ /* 0x000fe20000000000 */
[----:B------:R-:W-:-:S06]  /*1010*/  UMOV UR5, 0x3ec71dee ;  /* 0x3ec71dee00057882 */ /* 0x000fcc0000000000 */
[----:B------:R-:W-:Y:S01]  /*1020*/  DFMA R12, R10, R12, UR4 ;  /* 0x000000040a0c7e2b */ /* 0x000fe2000800000c */
        /* <DEDUP_REMOVED lines=20> */
[----:B------:R-:W-:-:S08]  /*1170*/  DFMA R12, R10, R12, UR4 ;  /* 0x000000040a0c7e2b */ /* 0x000fd0000800000c */
[----:B------:R-:W-:-:S08]  /*1180*/  DFMA R12, R10, R12, 1 ;  /* 0x3ff000000a0c742b */ /* 0x000fd0000000000c */
[----:B------:R-:W-:-:S10]  /*1190*/  DFMA R10, R10, R12, 1 ;  /* 0x3ff000000a0a742b */ /* 0x000fd4000000000c */
[----:B------:R-:W-:Y:S02]  /*11a0*/  IMAD R3, R6, 0x100000, R11 ;  /* 0x0010000006037824 */ /* 0x000fe400078e020b */
[----:B------:R-:W-:Y:S01]  /*11b0*/  IMAD.MOV.U32 R2, RZ, RZ, R10 ;  /* 0x000000ffff027224 */ /* 0x000fe200078e000a */
[----:B------:R-:W-:Y:S06]  /*11c0*/  @!P0 BRA `(.L_x_14) ;  /* 0x0000000000308947 */ /* 0x000fec0003800000 */
[----:B------:R-:W-:Y:S01]  /*11d0*/  FSETP.GEU.AND P1, PT, |R5|, 4.2275390625, PT ;  /* 0x408748000500780b */ /* 0x000fe20003f2e200 */
[C---:B------:R-:W-:Y:S02]  /*11e0*/  DADD R12, R4.reuse, +INF ;  /* 0x7ff00000040c7429 */ /* 0x040fe40000000000 */
[----:B------:R-:W-:-:S08]  /*11f0*/  DSETP.GEU.AND P0, PT, R4, RZ, PT ;  /* 0x000000ff0400722a */ /* 0x000fd00003f0e000 */
[----:B------:R-:W-:Y:S02]  /*1200*/  FSEL R3, R13, RZ, P0 ;  /* 0x000000ff0d037208 */ /* 0x000fe40000000000 */
[----:B------:R-:W-:-:S04]  /*1210*/  @!P1 LEA.HI R2, R6, R6, RZ, 0x1 ;  /* 0x0000000606029211 */ /* 0x000fc800078f08ff */
[----:B------:R-:W-:Y:S02]  /*1220*/  @!P1 SHF.R.S32.HI R5, RZ, 0x1, R2 ;  /* 0x00000001ff059819 */ /* 0x000fe40000011402 */
[----:B------:R-:W-:Y:S02]  /*1230*/  FSEL R2, R12, RZ, P0 ;  /* 0x000000ff0c027208 */ /* 0x000fe40000000000 */
[----:B------:R-:W-:Y:S01]  /*1240*/  @!P1 IADD3 R4, PT, PT, R6, -R5, RZ ;  /* 0x8000000506049210 */ /* 0x000fe20007ffe0ff */
[----:B------:R-:W-:-:S03]  /*1250*/  @!P1 IMAD R11, R5, 0x100000, R11 ;  /* 0x00100000050b9824 */ /* 0x000fc600078e020b */
[----:B------:R-:W-:Y:S01]  /*1260*/  @!P1 LEA R5, R4, 0x3ff00000, 0x14 ;  /* 0x3ff0000004059811 */ /* 0x000fe200078ea0ff */
[----:B------:R-:W-:-:S06]  /*1270*/  @!P1 IMAD.MOV.U32 R4, RZ, RZ, RZ ;  /* 0x000000ffff049224 */ /* 0x000fcc00078e00ff */
[----:B------:R-:W-:-:S11]  /*1280*/  @!P1 DMUL R2, R10, R4 ;  /* 0x000000040a029228 */ /* 0x000fd60000000000 */
.L_x_14:
[----:B------:R-:W-:Y:S02]  /*1290*/  DFMA R4, R8, R2, R2 ;  /* 0x000000020804722b */ /* 0x000fe40000000002 */
[----:B------:R-:W-:-:S08]  /*12a0*/  DSETP.NEU.AND P0, PT, |R2|, +INF , PT ;  /* 0x7ff000000200742a */ /* 0x000fd00003f0d200 */
[----:B------:R-:W-:Y:S02]  /*12b0*/  FSEL R8, R2, R4, !P0 ;  /* 0x0000000402087208 */ /* 0x000fe40004000000 */
[----:B------:R-:W-:Y:S01]  /*12c0*/  FSEL R9, R3, R5, !P0 ;  /* 0x0000000503097208 */ /* 0x000fe20004000000 */
[----:B------:R-:W-:Y:S01]  /*12d0*/  IMAD.MOV.U32 R3, RZ, RZ, 0x0 ;  /* 0x00000000ff037424 */ /* 0x000fe200078e00ff */
[----:B------:R-:W-:-:S04]  /*12e0*/  MOV R2, R0 ;  /* 0x0000000000027202 */ /* 0x000fc80000000f00 */
[----:B------:R-:W-:Y:S05]  /*12f0*/  RET.REL.NODEC R2 `(_Z2piiPfS_) ;  /* 0xffffffec02407950 */ /* 0x000fea0003c3ffff */
.L_x_15:
[----:B------:R-:W-:-:S00]  /*1300*/  BRA `(.L_x_15) ;  /* 0xfffffffc00fc7947 */ /* 0x000fc0000383ffff */
[----:B------:R-:W-:-:S00]  /*1310*/  NOP ;  /* 0x0000000000007918 */ /* 0x000fc00000000000 */
        /* <DEDUP_REMOVED lines=14> */
.L_x_18:


//--------------------- .nv.shared.reserved.0     --------------------------
	.section	.nv.shared.reserved.0,"aw",@nobits
	.weak		__nv_reservedSMEM_offset_0_alias
	.size		__nv_reservedSMEM_offset_0_alias, 0, 64
	.other		__nv_reservedSMEM_offset_0_alias,@"STO_CUDA_RESERVED_SHARED STV_DEFAULT"
__nv_reservedSMEM_offset_0_alias:
	.zero		0
	.zero		64


//--------------------- .nv.constant0._Z2piiPfS_  --------------------------
	.section	.nv.constant0._Z2piiPfS_,"a",@progbits
	.sectionflags	@""
	.align	4
.nv.constant0._Z2piiPfS_:
	.zero		920


//--------------------- SYMBOLS --------------------------

	.type		.nv.reservedSmem.offset0,@object
	.size		.nv.reservedSmem.offset0,0x4
